	.headerflags	@"EF_CUDA_TEXMODE_UNIFIED EF_CUDA_64BIT_ADDRESS EF_CUDA_ACCELERATORS EF_CUDA_SM90 EF_CUDA_VIRTUAL_SM(EF_CUDA_SM90)"
	.elftype	@"ET_EXEC"


//--------------------- .nv.info                  --------------------------
	.section	.nv.info,"",@"SHT_CUDA_INFO"
	.align	4


	//----- nvinfo : EIATTR_REGCOUNT
	.align		4
        /*0000*/ 	.byte	0x04, 0x2f
        /*0002*/ 	.short	(.L_1 - .L_0)
	.align		4
.L_0:
        /*0004*/ 	.word	index@(triton_poi_fused_convolution_div_max_pool2d_with_indices_relu_sub_3)
        /*0008*/ 	.word	0x0000001f


	//----- nvinfo : EIATTR_MIN_STACK_SIZE
	.align		4
.L_1:
        /*000c*/ 	.byte	0x04, 0x12
        /*000e*/ 	.short	(.L_3 - .L_2)
	.align		4
.L_2:
        /*0010*/ 	.word	index@(triton_poi_fused_convolution_div_max_pool2d_with_indices_relu_sub_3)
        /*0014*/ 	.word	0x00000000


	//----- nvinfo : EIATTR_FRAME_SIZE
	.align		4
.L_3:
        /*0018*/ 	.byte	0x04, 0x11
        /*001a*/ 	.short	(.L_5 - .L_4)
	.align		4
.L_4:
        /*001c*/ 	.word	index@(triton_poi_fused_convolution_div_max_pool2d_with_indices_relu_sub_3)
        /*0020*/ 	.word	0x00000000


	//----- nvinfo : EIATTR_MIN_STACK_SIZE
	.align		4
.L_5:
        /*0024*/ 	.byte	0x04, 0x12
        /*0026*/ 	.short	(.L_7 - .L_6)
	.align		4
.L_6:
        /*0028*/ 	.word	index@(triton_poi_fused_convolution_div_max_pool2d_with_indices_relu_sub_3)
        /*002c*/ 	.word	0x00000000
.L_7:


//--------------------- .nv.info.triton_poi_fused_convolution_div_max_pool2d_with_indices_relu_sub_3 --------------------------
	.section	.nv.info.triton_poi_fused_convolution_div_max_pool2d_with_indices_relu_sub_3,"",@"SHT_CUDA_INFO"
	.sectionflags	@""
	.align	4


	//----- nvinfo : EIATTR_CUDA_API_VERSION
	.align		4
        /*0000*/ 	.byte	0x04, 0x37
        /*0002*/ 	.short	(.L_9 - .L_8)
.L_8:
        /*0004*/ 	.word	0x0000007c


	//----- nvinfo : EIATTR_KPARAM_INFO
	.align		4
.L_9:
        /*0008*/ 	.byte	0x04, 0x17
        /*000a*/ 	.short	(.L_11 - .L_10)
.L_10:
        /*000c*/ 	.word	0x00000000
        /*0010*/ 	.short	0x0003
        /*0012*/ 	.short	0x0014
        /*0014*/ 	.byte	0x00, 0xf0, 0x11, 0x00


	//----- nvinfo : EIATTR_KPARAM_INFO
	.align		4
.L_11:
        /*0018*/ 	.byte	0x04, 0x17
        /*001a*/ 	.short	(.L_13 - .L_12)
.L_12:
        /*001c*/ 	.word	0x00000000
        /*0020*/ 	.short	0x0002
        /*0022*/ 	.short	0x0010
        /*0024*/ 	.byte	0x00, 0xf0, 0x11, 0x00


	//----- nvinfo : EIATTR_KPARAM_INFO
	.align		4
.L_13:
        /*0028*/ 	.byte	0x04, 0x17
        /*002a*/ 	.short	(.L_15 - .L_14)
.L_14:
        /*002c*/ 	.word	0x00000000
        /*0030*/ 	.short	0x0001
        /*0032*/ 	.short	0x0008
        /*0034*/ 	.byte	0x00, 0xf4, 0x21, 0x00


	//----- nvinfo : EIATTR_KPARAM_INFO
	.align		4
.L_15:
        /*0038*/ 	.byte	0x04, 0x17
        /*003a*/ 	.short	(.L_17 - .L_16)
.L_16:
        /*003c*/ 	.word	0x00000000
        /*0040*/ 	.short	0x0000
        /*0042*/ 	.short	0x0000
        /*0044*/ 	.byte	0x00, 0xf4, 0x21, 0x00


	//----- nvinfo : EIATTR_SPARSE_MMA_MASK
	.align		4
.L_17:
        /*0048*/ 	.byte	0x03, 0x50
        /*004a*/ 	.short	0x0000


	//----- nvinfo : EIATTR_MAXREG_COUNT
	.align		4
        /*004c*/ 	.byte	0x03, 0x1b
        /*004e*/ 	.short	0x00ff


	//----- nvinfo : EIATTR_EXIT_INSTR_OFFSETS
	.align		4
        /*0050*/ 	.byte	0x04, 0x1c
        /*0052*/ 	.short	(.L_19 - .L_18)


	//   ....[0]....
.L_18:
        /*0054*/ 	.word	0x000005e0


	//   ....[1]....
        /*0058*/ 	.word	0x00000630


	//----- nvinfo : EIATTR_REQNTID
	.align		4
.L_19:
        /*005c*/ 	.byte	0x04, 0x10
        /*005e*/ 	.short	(.L_21 - .L_20)
.L_20:
        /*0060*/ 	.word	0x00000080
        /*0064*/ 	.word	0x00000001
        /*0068*/ 	.word	0x00000001


	//----- nvinfo : EIATTR_CBANK_PARAM_SIZE
	.align		4
.L_21:
        /*006c*/ 	.byte	0x03, 0x19
        /*006e*/ 	.short	0x0018


	//----- nvinfo : EIATTR_PARAM_CBANK
	.align		4
        /*0070*/ 	.byte	0x04, 0x0a
        /*0072*/ 	.short	(.L_23 - .L_22)
	.align		4
.L_22:
        /*0074*/ 	.word	index@(.nv.constant0.triton_poi_fused_convolution_div_max_pool2d_with_indices_relu_sub_3)
        /*0078*/ 	.short	0x0210
        /*007a*/ 	.short	0x0018


	//----- nvinfo : EIATTR_SW_WAR
	.align		4
.L_23:
        /*007c*/ 	.byte	0x04, 0x36
        /*007e*/ 	.short	(.L_25 - .L_24)
.L_24:
        /*0080*/ 	.word	0x00000008
.L_25:


//--------------------- .nv.callgraph             --------------------------
	.section	.nv.callgraph,"",@"SHT_CUDA_CALLGRAPH"
	.align	4
	.sectionentsize	8
	.align		4
        /*0000*/ 	.word	0x00000000
	.align		4
        /*0004*/ 	.word	0xffffffff
	.align		4
        /*0008*/ 	.word	0x00000000
	.align		4
        /*000c*/ 	.word	0xfffffffe
	.align		4
        /*0010*/ 	.word	0x00000000
	.align		4
        /*0014*/ 	.word	0xfffffffd
	.align		4
        /*0018*/ 	.word	0x00000000
	.align		4
        /*001c*/ 	.word	0xfffffffc


//--------------------- .text.triton_poi_fused_convolution_div_max_pool2d_with_indices_relu_sub_3 --------------------------
	.section	.text.triton_poi_fused_convolution_div_max_pool2d_with_indices_relu_sub_3,"ax",@progbits
	.sectionflags	@"SHF_BARRIERS=1"
	.align	128
        .global         triton_poi_fused_convolution_div_max_pool2d_with_indices_relu_sub_3
        .type           triton_poi_fused_convolution_div_max_pool2d_with_indices_relu_sub_3,@function
        .size           triton_poi_fused_convolution_div_max_pool2d_with_indices_relu_sub_3,(.L_x_1 - triton_poi_fused_convolution_div_max_pool2d_with_indices_relu_sub_3)
        .other          triton_poi_fused_convolution_div_max_pool2d_with_indices_relu_sub_3,@"STO_CUDA_ENTRY STV_DEFAULT"
triton_poi_fused_convolution_div_max_pool2d_with_indices_relu_sub_3:
.text.triton_poi_fused_convolution_div_max_pool2d_with_indices_relu_sub_3:
[----:B------:R-:W0:Y:S01]  /*0000*/  LDC R1, c[0x0][0x28] ;  /* 0x00000a00ff017b82 */ /* 0x000e220000000800 */
[----:B------:R-:W1:Y:S07]  /*0010*/  S2R R0, SR_CTAID.X ;  /* 0x0000000000007919 */ /* 0x000e6e0000002500 */
[----:B------:R-:W2:Y:S01]  /*0020*/  LDC.64 R14, c[0x0][0x210] ;  /* 0x00008400ff0e7b82 */ /* 0x000ea20000000a00 */
[----:B------:R-:W-:Y:S01]  /*0030*/  IMAD.MOV.U32 R19, RZ, RZ, RZ ;  /* 0x000000ffff137224 */ /* 0x000fe200078e00ff */
[----:B------:R-:W-:Y:S01]  /*0040*/  ULDC.64 UR6, c[0x0][0x208] ;  /* 0x0000820000067ab9 */ /* 0x000fe20000000a00 */
[----:B------:R-:W3:Y:S01]  /*0050*/  S2R R21, SR_TID.X ;  /* 0x0000000000157919 */ /* 0x000ee20000002100 */
[----:B------:R-:W4:Y:S01]  /*0060*/  S2R R18, SR_CTAID.Y ;  /* 0x0000000000127919 */ /* 0x000f220000002600 */
[----:B------:R-:W-:-:S02]  /*0070*/  IMAD.MOV.U32 R20, RZ, RZ, RZ ;  /* 0x000000ffff147224 */ /* 0x000fc400078e00ff */
[----:B-1----:R-:W-:Y:S01]  /*0080*/  IMAD.SHL.U32 R0, R0, 0x10, RZ ;  /* 0x0000001000007824 */ /* 0x002fe200078e00ff */
[----:B---3--:R-:W-:-:S04]  /*0090*/  SHF.R.U32.HI R17, RZ, 0x4, R21 ;  /* 0x00000004ff117819 */ /* 0x008fc80000011615 */
[----:B------:R-:W-:Y:S01]  /*00a0*/  LOP3.LUT R6, R0, 0xf, R21, 0xf8, !PT ;  /* 0x0000000f00067812 */ /* 0x000fe200078ef815 */
[----:B----4-:R-:W-:Y:S01]  /*00b0*/  IMAD.SHL.U32 R16, R18, 0x40, RZ ;  /* 0x0000004012107824 */ /* 0x010fe200078e00ff */
[----:B------:R-:W-:Y:S02]  /*00c0*/  SGXT.U32 R17, R17, 0x3 ;  /* 0x000000031111781a */ /* 0x000fe40000000000 */
[----:B------:R-:W-:Y:S02]  /*00d0*/  ISETP.GE.AND P0, PT, R6, 0x9, PT ;  /* 0x000000090600780c */ /* 0x000fe40003f06270 */
[----:B------:R-:W-:Y:S02]  /*00e0*/  LOP3.LUT R2, R16, R17, RZ, 0xfc, !PT ;  /* 0x0000001110027212 */ /* 0x000fe400078efcff */
[----:B------:R-:W-:Y:S02]  /*00f0*/  LOP3.LUT R3, R16, 0x8, R17, 0xfe, !PT ;  /* 0x0000000810037812 */ /* 0x000fe400078efe11 */
[----:B------:R-:W-:Y:S01]  /*0100*/  LOP3.LUT R4, R16, 0x10, R17, 0xfe, !PT ;  /* 0x0000001010047812 */ /* 0x000fe200078efe11 */
[--C-:B------:R-:W-:Y:S01]  /*0110*/  IMAD R27, R2, 0x9, R6.reuse ;  /* 0x00000009021b7824 */ /* 0x100fe200078e0206 */
        /* <DEDUP_REMOVED lines=9> */
[----:B------:R-:W-:-:S02]  /*01b0*/  IMAD R11, R11, 0x9, R6 ;  /* 0x000000090b0b7824 */ /* 0x000fc400078e0206 */
[--C-:B------:R-:W-:Y:S02]  /*01c0*/  IMAD R13, R13, 0x9, R6.reuse ;  /* 0x000000090d0d7824 */ /* 0x100fe400078e0206 */
[----:B------:R-:W-:Y:S02]  /*01d0*/  IMAD R23, R23, 0x9, R6 ;  /* 0x0000000917177824 */ /* 0x000fe400078e0206 */
[----:B--2---:R-:W-:-:S04]  /*01e0*/  IMAD.WIDE R26, R27, 0x4, R14 ;  /* 0x000000041b1a7825 */ /* 0x004fc800078e020e */
[--C-:B------:R-:W-:Y:S01]  /*01f0*/  IMAD.WIDE R2, R3, 0x4, R14.reuse ;  /* 0x0000000403027825 */ /* 0x100fe200078e020e */
[----:B------:R1:W2:Y:S01]  /*0200*/  @!P0 LDG.E.EL R19, desc[UR6][R26.64] ;  /* 0x000000061a138981 */ /* 0x0002a2000c2e1900 */
[----:B------:R-:W-:Y:S02]  /*0210*/  CS2R R24, SRZ ;  /* 0x0000000000187805 */ /* 0x000fe4000001ff00 */
[--C-:B------:R-:W-:Y:S01]  /*0220*/  IMAD.WIDE R4, R5, 0x4, R14.reuse ;  /* 0x0000000405047825 */ /* 0x100fe200078e020e */
[----:B------:R3:W4:Y:S03]  /*0230*/  @!P0 LDG.E.EL R20, desc[UR6][R2.64] ;  /* 0x0000000602148981 */ /* 0x000726000c2e1900 */
[----:B------:R-:W-:-:S04]  /*0240*/  IMAD.WIDE R6, R7, 0x4, R14 ;  /* 0x0000000407067825 */ /* 0x000fc800078e020e */
[----:B------:R-:W-:-:S04]  /*0250*/  IMAD.WIDE R8, R9, 0x4, R14 ;  /* 0x0000000409087825 */ /* 0x000fc800078e020e */
[----:B------:R-:W-:-:S04]  /*0260*/  IMAD.WIDE R10, R11, 0x4, R14 ;  /* 0x000000040b0a7825 */ /* 0x000fc800078e020e */
[--C-:B------:R-:W-:Y:S01]  /*0270*/  IMAD.WIDE R12, R13, 0x4, R14.reuse ;  /* 0x000000040d0c7825 */ /* 0x100fe200078e020e */
[----:B-1----:R-:W-:Y:S01]  /*0280*/  CS2R R26, SRZ ;  /* 0x00000000001a7805 */ /* 0x002fe2000001ff00 */
[----:B------:R-:W5:Y:S02]  /*0290*/  @!P0 LDG.E.EL R24, desc[UR6][R6.64] ;  /* 0x0000000606188981 */ /* 0x000f64000c2e1900 */
[----:B------:R-:W-:Y:S01]  /*02a0*/  IMAD.WIDE R14, R23, 0x4, R14 ;  /* 0x00000004170e7825 */ /* 0x000fe200078e020e */
[----:B------:R-:W-:Y:S01]  /*02b0*/  HFMA2.MMA R23, -RZ, RZ, 0, 0 ;  /* 0x00000000ff177435 */ /* 0x000fe200000001ff */
[----:B------:R-:W5:Y:S02]  /*02c0*/  @!P0 LDG.E.EL R25, desc[UR6][R10.64] ;  /* 0x000000060a198981 */ /* 0x000f64000c2e1900 */
[----:B------:R-:W-:Y:S02]  /*02d0*/  IMAD.MOV.U32 R22, RZ, RZ, RZ ;  /* 0x000000ffff167224 */ /* 0x000fe400078e00ff */
[----:B------:R-:W5:Y:S04]  /*02e0*/  @!P0 LDG.E.EL R27, desc[UR6][R12.64] ;  /* 0x000000060c1b8981 */ /* 0x000f68000c2e1900 */
[----:B------:R-:W5:Y:S04]  /*02f0*/  @!P0 LDG.E.EL R22, desc[UR6][R4.64] ;  /* 0x0000000604168981 */ /* 0x000f68000c2e1900 */
[----:B------:R1:W5:Y:S04]  /*0300*/  @!P0 LDG.E.EL R23, desc[UR6][R8.64] ;  /* 0x0000000608178981 */ /* 0x000368000c2e1900 */
[----:B------:R-:W5:Y:S01]  /*0310*/  @!P0 LDG.E.EL R26, desc[UR6][R14.64] ;  /* 0x000000060e1a8981 */ /* 0x000f62000c2e1900 */
[----:B------:R-:W1:Y:S01]  /*0320*/  S2UR UR5, SR_CgaCtaId ;  /* 0x00000000000579c3 */ /* 0x000e620000008800 */
[----:B---3--:R-:W-:Y:S01]  /*0330*/  IMAD.SHL.U32 R2, R21, 0x40, RZ ;  /* 0x0000004015027824 */ /* 0x008fe200078e00ff */
[----:B------:R-:W-:-:S04]  /*0340*/  UMOV UR4, 0x400 ;  /* 0x0000040000047882 */ /* 0x000fc80000000000 */
[----:B------:R-:W-:-:S04]  /*0350*/  LOP3.LUT R2, R2, 0x3c0, RZ, 0xc0, !PT ;  /* 0x000003c002027812 */ /* 0x000fc800078ec0ff */
[----:B------:R-:W-:Y:S01]  /*0360*/  LOP3.LUT R3, R2, R17, RZ, 0xfc, !PT ;  /* 0x0000001102037212 */ /* 0x000fe200078efcff */
[----:B01----:R-:W-:-:S06]  /*0370*/  UPRMT UR4, UR5, 0x654, UR4 ;  /* 0x0000065405047896 */ /* 0x003fcc0008000004 */
[----:B------:R-:W-:-:S05]  /*0380*/  LEA.HI R2, R2, UR4, RZ, 0x1e ;  /* 0x0000000402027c11 */ /* 0x000fca000f8ff0ff */
[----:B------:R-:W-:Y:S01]  /*0390*/  IMAD R28, R3, 0x4, R2 ;  /* 0x00000004031c7824 */ /* 0x000fe200078e0202 */
[C---:B------:R-:W-:Y:S01]  /*03a0*/  LOP3.LUT R2, R21.reuse, 0x70, RZ, 0xc0, !PT ;  /* 0x0000007015027812 */ /* 0x040fe200078ec0ff */
[----:B------:R-:W-:-:S03]  /*03b0*/  IMAD.SHL.U32 R21, R21, 0x4, RZ ;  /* 0x0000000415157824 */ /* 0x000fc600078e00ff */
[----:B------:R-:W-:Y:S02]  /*03c0*/  IADD3 R3, R2, UR4, RZ ;  /* 0x0000000402037c10 */ /* 0x000fe4000fffe0ff */
[----:B------:R-:W-:-:S05]  /*03d0*/  LOP3.LUT R8, R21, 0x1fc, RZ, 0xc0, !PT ;  /* 0x000001fc15087812 */ /* 0x000fca00078ec0ff */
[----:B------:R-:W-:Y:S01]  /*03e0*/  IMAD R4, R8, 0x4, R3 ;  /* 0x0000000408047824 */ /* 0x000fe200078e0203 */
[----:B------:R-:W-:Y:S02]  /*03f0*/  SHF.R.S32.HI R3, RZ, 0x19, R18 ;  /* 0x00000019ff037819 */ /* 0x000fe40000011412 */
[----:B------:R-:W-:Y:S02]  /*0400*/  LOP3.LUT R16, R16, 0x3c, R21, 0xf8, !PT ;  /* 0x0000003c10107812 */ /* 0x000fe400078ef815 */
[----:B------:R-:W-:-:S04]  /*0410*/  SGXT R3, R3, 0x1 ;  /* 0x000000010303781a */ /* 0x000fc80000000200 */
[----:B------:R-:W-:Y:S02]  /*0420*/  LEA.HI R9, R3, R16, RZ, 0x6 ;  /* 0x0000001003097211 */ /* 0x000fe400078f30ff */
[----:B------:R-:W0:Y:S02]  /*0430*/  LDC.64 R2, c[0x0][0x218] ;  /* 0x00008600ff027b82 */ /* 0x000e240000000a00 */
[----:B------:R-:W-:Y:S02]  /*0440*/  LOP3.LUT R11, R9, 0xffffffc0, RZ, 0xc0, !PT ;  /* 0xffffffc0090b7812 */ /* 0x000fe400078ec0ff */
[----:B------:R-:W-:Y:S02]  /*0450*/  SHF.R.S32.HI R10, RZ, 0x6, R9 ;  /* 0x00000006ff0a7819 */ /* 0x000fe40000011409 */
[----:B------:R-:W-:Y:S01]  /*0460*/  LOP3.LUT R9, R0, R17, RZ, 0xfc, !PT ;  /* 0x0000001100097212 */ /* 0x000fe200078efcff */
[----:B------:R-:W-:Y:S01]  /*0470*/  IMAD.IADD R11, R16, 0x1, -R11 ;  /* 0x00000001100b7824 */ /* 0x000fe200078e0a0b */
[----:B------:R-:W-:-:S02]  /*0480*/  LOP3.LUT R0, R0, 0x8, R17, 0xfe, !PT ;  /* 0x0000000800007812 */ /* 0x000fc400078efe11 */
[----:B------:R-:W-:Y:S01]  /*0490*/  LOP3.LUT R13, R8, 0x200, RZ, 0xfc, !PT ;  /* 0x00000200080d7812 */ /* 0x000fe200078efcff */
[----:B------:R-:W-:Y:S01]  /*04a0*/  IMAD R12, R10, 0x240, R11 ;  /* 0x000002400a0c7824 */ /* 0x000fe200078e020b */
[C---:B------:R-:W-:Y:S02]  /*04b0*/  ISETP.GE.AND P1, PT, R9.reuse, 0x9, PT ;  /* 0x000000090900780c */ /* 0x040fe40003f26270 */
[----:B------:R-:W-:Y:S01]  /*04c0*/  ISETP.GE.AND P0, PT, R0, 0x9, PT ;  /* 0x000000090000780c */ /* 0x000fe20003f06270 */
[----:B------:R-:W-:Y:S01]  /*04d0*/  IMAD R11, R9, 0x40, R12 ;  /* 0x00000040090b7824 */ /* 0x000fe200078e020c */
[----:B------:R-:W-:-:S04]  /*04e0*/  SHF.R.U32.HI R13, RZ, 0x2, R13 ;  /* 0x00000002ff0d7819 */ /* 0x000fc8000001160d */
[----:B------:R-:W-:Y:S01]  /*04f0*/  LOP3.LUT R13, R13, 0xf0, RZ, 0xc0, !PT ;  /* 0x000000f00d0d7812 */ /* 0x000fe200078ec0ff */
[----:B0-----:R-:W-:-:S03]  /*0500*/  IMAD.WIDE R10, R11, 0x4, R2 ;  /* 0x000000040b0a7825 */ /* 0x001fc600078e0202 */
[----:B------:R-:W-:-:S05]  /*0510*/  IADD3 R13, R13, UR4, RZ ;  /* 0x000000040d0d7c10 */ /* 0x000fca000fffe0ff */
[----:B------:R-:W-:Y:S01]  /*0520*/  IMAD R13, R8, 0x4, R13 ;  /* 0x00000004080d7824 */ /* 0x000fe200078e020d */
[----:B--2---:R-:W-:Y:S04]  /*0530*/  STS [R28], R19 ;  /* 0x000000131c007388 */ /* 0x004fe80000000800 */
[----:B----4-:R-:W-:Y:S04]  /*0540*/  STS [R28+0x20], R20 ;  /* 0x000020141c007388 */ /* 0x010fe80000000800 */
[----:B-----5:R-:W-:Y:S04]  /*0550*/  STS [R28+0x60], R24 ;  /* 0x000060181c007388 */ /* 0x020fe80000000800 */
[----:B------:R-:W-:Y:S04]  /*0560*/  STS [R28+0xa0], R25 ;  /* 0x0000a0191c007388 */ /* 0x000fe80000000800 */
[----:B------:R-:W-:Y:S04]  /*0570*/  STS [R28+0xc0], R27 ;  /* 0x0000c01b1c007388 */ /* 0x000fe80000000800 */
[----:B------:R-:W-:Y:S04]  /*0580*/  STS [R28+0x40], R22 ;  /* 0x000040161c007388 */ /* 0x000fe80000000800 */
[----:B------:R-:W-:Y:S04]  /*0590*/  STS [R28+0x80], R23 ;  /* 0x000080171c007388 */ /* 0x000fe80000000800 */
[----:B------:R-:W-:Y:S01]  /*05a0*/  STS [R28+0xe0], R26 ;  /* 0x0000e01a1c007388 */ /* 0x000fe20000000800 */
[----:B------:R-:W-:Y:S06]  /*05b0*/  BAR.SYNC.DEFER_BLOCKING 0x0 ;  /* 0x0000000000007b1d */ /* 0x000fec0000010000 */
[----:B------:R-:W0:Y:S04]  /*05c0*/  LDS.128 R4, [R4] ;  /* 0x0000000004047984 */ /* 0x000e280000000c00 */
[----:B0-----:R0:W-:Y:S02]  /*05d0*/  @!P1 STG.E.128 desc[UR6][R10.64], R4 ;  /* 0x000000040a009986 */ /* 0x0011e4000c101d06 */
[----:B0-----:R-:W-:Y:S05]  /*05e0*/  @P0 EXIT ;  /* 0x000000000000094d */ /* 0x001fea0003800000 */
[----:B0-----:R-:W0:Y:S01]  /*05f0*/  LDS.128 R8, [R13+0x800] ;  /* 0x000800000d087984 */ /* 0x001e220000000c00 */
[----:B------:R-:W-:-:S04]  /*0600*/  IMAD R5, R0, 0x40, R12 ;  /* 0x0000004000057824 */ /* 0x000fc800078e020c */
[----:B------:R-:W-:-:S05]  /*0610*/  IMAD.WIDE R2, R5, 0x4, R2 ;  /* 0x0000000405027825 */ /* 0x000fca00078e0202 */
[----:B0-----:R-:W-:Y:S01]  /*0620*/  STG.E.128 desc[UR6][R2.64], R8 ;  /* 0x0000000802007986 */ /* 0x001fe2000c101d06 */
[----:B------:R-:W-:Y:S05]  /*0630*/  EXIT ;  /* 0x000000000000794d */ /* 0x000fea0003800000 */
.L_x_0:
[----:B------:R-:W-:-:S00]  /*0640*/  BRA `(.L_x_0) ;  /* 0xfffffffc00fc7947 */ /* 0x000fc0000383ffff */
[----:B------:R-:W-:-:S00]  /*0650*/  NOP ;  /* 0x0000000000007918 */ /* 0x000fc00000000000 */
        /* <DEDUP_REMOVED lines=10> */
.L_x_1:


//--------------------- .nv.shared.triton_poi_fused_convolution_div_max_pool2d_with_indices_relu_sub_3 --------------------------
	.section	.nv.shared.triton_poi_fused_convolution_div_max_pool2d_with_indices_relu_sub_3,"aw",@nobits
	.sectionflags	@""
	.align	16
	.zero		1024


//--------------------- .nv.constant0.triton_poi_fused_convolution_div_max_pool2d_with_indices_relu_sub_3 --------------------------
	.section	.nv.constant0.triton_poi_fused_convolution_div_max_pool2d_with_indices_relu_sub_3,"a",@progbits
	.sectionflags	@""
	.align	4
.nv.constant0.triton_poi_fused_convolution_div_max_pool2d_with_indices_relu_sub_3:
	.zero		552
